//
// Generated by NVIDIA NVVM Compiler
//
// Compiler Build ID: CL-36424714
// Cuda compilation tools, release 13.0, V13.0.88
// Based on NVVM 20.0.0
//

.version 9.0
.target sm_100
.address_size 64

	// .globl	_Z5paresPci

.visible .entry _Z5paresPci(
	.param .u64 .ptr .align 1 _Z5paresPci_param_0,
	.param .u32 _Z5paresPci_param_1
)
{
	.reg .pred 	%p<4>;
	.reg .b16 	%rs<2>;
	.reg .b32 	%r<6>;
	.reg .b64 	%rd<5>;

	ld.param.u64 	%rd1, [_Z5paresPci_param_0];
	mov.u32 	%r2, %ctaid.x;
	mov.u32 	%r3, %ntid.x;
	mov.u32 	%r4, %tid.x;
	shl.b32 	%r5, %r4, 1;
	mad.lo.s32 	%r1, %r2, %r3, %r5;
	setp.eq.s32 	%p1, %r1, 2;
	setp.gt.s32 	%p2, %r1, 9999999;
	or.pred  	%p3, %p1, %p2;
	@%p3 bra 	$L__BB0_2;
	cvta.to.global.u64 	%rd2, %rd1;
	cvt.s64.s32 	%rd3, %r1;
	add.s64 	%rd4, %rd2, %rd3;
	mov.b16 	%rs1, 1;
	st.global.u8 	[%rd4], %rs1;
$L__BB0_2:
	ret;

}
	// .globl	_Z7imparesPci
.visible .entry _Z7imparesPci(
	.param .u64 .ptr .align 1 _Z7imparesPci_param_0,
	.param .u32 _Z7imparesPci_param_1
)
{
	.reg .pred 	%p<8>;
	.reg .b16 	%rs<3>;
	.reg .b32 	%r<12>;
	.reg .b64 	%rd<7>;

	ld.param.u64 	%rd2, [_Z7imparesPci_param_0];
	ld.param.u32 	%r6, [_Z7imparesPci_param_1];
	cvta.to.global.u64 	%rd1, %rd2;
	mov.u32 	%r7, %ctaid.x;
	mov.u32 	%r8, %ntid.x;
	mov.u32 	%r9, %tid.x;
	shl.b32 	%r10, %r9, 1;
	mad.lo.s32 	%r1, %r7, %r8, %r10;
	add.s32 	%r2, %r1, 1;
	setp.eq.s32 	%p1, %r1, 0;
	@%p1 bra 	$L__BB1_3;
	cvt.s64.s32 	%rd3, %r1;
	add.s64 	%rd4, %rd1, %rd3;
	ld.global.u8 	%rs1, [%rd4+1];
	setp.ne.s16 	%p2, %rs1, 0;
	setp.gt.s32 	%p3, %r2, %r6;
	or.pred  	%p4, %p3, %p2;
	mul.lo.s32 	%r11, %r2, %r2;
	setp.gt.u32 	%p5, %r11, 9999999;
	or.pred  	%p6, %p4, %p5;
	@%p6 bra 	$L__BB1_3;
$L__BB1_2:
	cvt.s64.s32 	%rd5, %r11;
	add.s64 	%rd6, %rd1, %rd5;
	mov.b16 	%rs2, 1;
	st.global.u8 	[%rd6], %rs2;
	add.s32 	%r11, %r11, %r2;
	setp.lt.s32 	%p7, %r11, 10000000;
	@%p7 bra 	$L__BB1_2;
$L__BB1_3:
	ret;

}


// ===== COMPILED SASS (sm_100) =====

	.target	sm_100

	.elftype	@"ET_EXEC"


//--------------------- .note.nv.tkinfo           --------------------------
	.section	.note.nv.tkinfo,"",@"SHT_NOTE"
	.sectionflags	@"SHF_NOTE_NV_TKINFO"
	.tkinfo
        /*0018*/ 	.word	0x00000002
        /*0030*/ 	.string	""
        /*0030*/ 	.string	"ptxas"
        /*0030*/ 	.string	"Cuda compilation tools, release 13.0, V13.0.88"
        /*0030*/ 	.string	"Build cuda_13.0.r13.0/compiler.36424714_0"
        /*0030*/ 	.string	"-arch sm_100 -m 64 "



//--------------------- .note.nv.cuinfo           --------------------------
	.section	.note.nv.cuinfo,"",@"SHT_NOTE"
	.sectionflags	@"SHF_NOTE_NV_CUINFO"
        /*0018*/ 	.short	0x0002
        /*001a*/ 	.short	0x0064
        /*001c*/ 	.short	0x0082
	.zero		2


//--------------------- .nv.info                  --------------------------
	.section	.nv.info,"",@"SHT_CUDA_INFO"
	.align	4


	//----- nvinfo : EIATTR_REGCOUNT
	.align		4
        /*0000*/ 	.byte	0x04, 0x2f
        /*0002*/ 	.short	(.L_1 - .L_0)
	.align		4
.L_0:
        /*0004*/ 	.word	index@(_Z5paresPci)
        /*0008*/ 	.word	0x00000007


	//----- nvinfo : EIATTR_FRAME_SIZE
	.align		4
.L_1:
        /*000c*/ 	.byte	0x04, 0x11
        /*000e*/ 	.short	(.L_3 - .L_2)
	.align		4
.L_2:
        /*0010*/ 	.word	index@(_Z5paresPci)
        /*0014*/ 	.word	0x00000000


	//----- nvinfo : EIATTR_REGCOUNT
	.align		4
.L_3:
        /*0018*/ 	.byte	0x04, 0x2f
        /*001a*/ 	.short	(.L_5 - .L_4)
	.align		4
.L_4:
        /*001c*/ 	.word	index@(_Z7imparesPci)
        /*0020*/ 	.word	0x00000008


	//----- nvinfo : EIATTR_FRAME_SIZE
	.align		4
.L_5:
        /*0024*/ 	.byte	0x04, 0x11
        /*0026*/ 	.short	(.L_7 - .L_6)
	.align		4
.L_6:
        /*0028*/ 	.word	index@(_Z7imparesPci)
        /*002c*/ 	.word	0x00000000


	//----- nvinfo : EIATTR_MIN_STACK_SIZE
	.align		4
.L_7:
        /*0030*/ 	.byte	0x04, 0x12
        /*0032*/ 	.short	(.L_9 - .L_8)
	.align		4
.L_8:
        /*0034*/ 	.word	index@(_Z7imparesPci)
        /*0038*/ 	.word	0x00000000


	//----- nvinfo : EIATTR_MIN_STACK_SIZE
	.align		4
.L_9:
        /*003c*/ 	.byte	0x04, 0x12
        /*003e*/ 	.short	(.L_11 - .L_10)
	.align		4
.L_10:
        /*0040*/ 	.word	index@(_Z5paresPci)
        /*0044*/ 	.word	0x00000000
.L_11:


//--------------------- .nv.compat                --------------------------
	.section	.nv.compat,"",@"SHT_CUDA_COMPAT_INFO"
	.align	4
        /*0000*/ 	.byte	0x02, 0x09, 0x00, 0x00, 0x02, 0x02, 0x01, 0x00, 0x02, 0x05, 0x05, 0x00, 0x03, 0x07, 0x01, 0x01
        /*0010*/ 	.byte	0x02, 0x03, 0x00, 0x00, 0x02, 0x06, 0x01, 0x00, 0x04, 0x0b, 0x08, 0x00, 0x09, 0x00, 0x00, 0x00
        /*0020*/ 	.byte	0x00, 0x00, 0x00, 0x00


//--------------------- .nv.info._Z7imparesPci    --------------------------
	.section	.nv.info._Z7imparesPci,"",@"SHT_CUDA_INFO"
	.sectionflags	@""
	.align	4


	//----- nvinfo : EIATTR_CUDA_API_VERSION
	.align		4
        /*0000*/ 	.byte	0x04, 0x37
        /*0002*/ 	.short	(.L_13 - .L_12)
.L_12:
        /*0004*/ 	.word	0x00000082


	//----- nvinfo : EIATTR_KPARAM_INFO
	.align		4
.L_13:
        /*0008*/ 	.byte	0x04, 0x17
        /*000a*/ 	.short	(.L_15 - .L_14)
.L_14:
        /*000c*/ 	.word	0x00000000
        /*0010*/ 	.short	0x0001
        /*0012*/ 	.short	0x0008
        /*0014*/ 	.byte	0x00, 0xf0, 0x11, 0x00


	//----- nvinfo : EIATTR_KPARAM_INFO
	.align		4
.L_15:
        /*0018*/ 	.byte	0x04, 0x17
        /*001a*/ 	.short	(.L_17 - .L_16)
.L_16:
        /*001c*/ 	.word	0x00000000
        /*0020*/ 	.short	0x0000
        /*0022*/ 	.short	0x0000
        /*0024*/ 	.byte	0x00, 0xf5, 0x21, 0x00


	//----- nvinfo : EIATTR_SPARSE_MMA_MASK
	.align		4
.L_17:
        /*0028*/ 	.byte	0x03, 0x50
        /*002a*/ 	.short	0x0000


	//----- nvinfo : EIATTR_MAXREG_COUNT
	.align		4
        /*002c*/ 	.byte	0x03, 0x1b
        /*002e*/ 	.short	0x00ff


	//----- nvinfo : EIATTR_MERCURY_ISA_VERSION
	.align		4
        /*0030*/ 	.byte	0x03, 0x5f
        /*0032*/ 	.short	0x0101


	//----- nvinfo : EIATTR_VRC_CTA_INIT_COUNT
	.align		4
        /*0034*/ 	.byte	0x02, 0x4a
	.zero		1
	.zero		1


	//----- nvinfo : EIATTR_EXIT_INSTR_OFFSETS
	.align		4
        /*0038*/ 	.byte	0x04, 0x1c
        /*003a*/ 	.short	(.L_19 - .L_18)


	//   ....[0]....
.L_18:
        /*003c*/ 	.word	0x00000070


	//   ....[1]....
        /*0040*/ 	.word	0x00000130


	//   ....[2]....
        /*0044*/ 	.word	0x000001b0


	//----- nvinfo : EIATTR_CRS_STACK_SIZE
	.align		4
.L_19:
        /*0048*/ 	.byte	0x04, 0x1e
        /*004a*/ 	.short	(.L_21 - .L_20)
.L_20:
        /*004c*/ 	.word	0x00000000


	//----- nvinfo : EIATTR_CBANK_PARAM_SIZE
	.align		4
.L_21:
        /*0050*/ 	.byte	0x03, 0x19
        /*0052*/ 	.short	0x000c


	//----- nvinfo : EIATTR_PARAM_CBANK
	.align		4
        /*0054*/ 	.byte	0x04, 0x0a
        /*0056*/ 	.short	(.L_23 - .L_22)
	.align		4
.L_22:
        /*0058*/ 	.word	index@(.nv.constant0._Z7imparesPci)
        /*005c*/ 	.short	0x0380
        /*005e*/ 	.short	0x000c


	//----- nvinfo : EIATTR_SW_WAR
	.align		4
.L_23:
        /*0060*/ 	.byte	0x04, 0x36
        /*0062*/ 	.short	(.L_25 - .L_24)
.L_24:
        /*0064*/ 	.word	0x00000008
.L_25:


//--------------------- .nv.info._Z5paresPci      --------------------------
	.section	.nv.info._Z5paresPci,"",@"SHT_CUDA_INFO"
	.sectionflags	@""
	.align	4


	//----- nvinfo : EIATTR_CUDA_API_VERSION
	.align		4
        /*0000*/ 	.byte	0x04, 0x37
        /*0002*/ 	.short	(.L_27 - .L_26)
.L_26:
        /*0004*/ 	.word	0x00000082


	//----- nvinfo : EIATTR_KPARAM_INFO
	.align		4
.L_27:
        /*0008*/ 	.byte	0x04, 0x17
        /*000a*/ 	.short	(.L_29 - .L_28)
.L_28:
        /*000c*/ 	.word	0x00000000
        /*0010*/ 	.short	0x0001
        /*0012*/ 	.short	0x0008
        /*0014*/ 	.byte	0x00, 0xf0, 0x11, 0x00


	//----- nvinfo : EIATTR_KPARAM_INFO
	.align		4
.L_29:
        /*0018*/ 	.byte	0x04, 0x17
        /*001a*/ 	.short	(.L_31 - .L_30)
.L_30:
        /*001c*/ 	.word	0x00000000
        /*0020*/ 	.short	0x0000
        /*0022*/ 	.short	0x0000
        /*0024*/ 	.byte	0x00, 0xf5, 0x21, 0x00


	//----- nvinfo : EIATTR_SPARSE_MMA_MASK
	.align		4
.L_31:
        /*0028*/ 	.byte	0x03, 0x50
        /*002a*/ 	.short	0x0000


	//----- nvinfo : EIATTR_MAXREG_COUNT
	.align		4
        /*002c*/ 	.byte	0x03, 0x1b
        /*002e*/ 	.short	0x00ff


	//----- nvinfo : EIATTR_MERCURY_ISA_VERSION
	.align		4
        /*0030*/ 	.byte	0x03, 0x5f
        /*0032*/ 	.short	0x0101


	//----- nvinfo : EIATTR_VRC_CTA_INIT_COUNT
	.align		4
        /*0034*/ 	.byte	0x02, 0x4a
	.zero		1
	.zero		1


	//----- nvinfo : EIATTR_EXIT_INSTR_OFFSETS
	.align		4
        /*0038*/ 	.byte	0x04, 0x1c
        /*003a*/ 	.short	(.L_33 - .L_32)


	//   ....[0]....
.L_32:
        /*003c*/ 	.word	0x00000080


	//   ....[1]....
        /*0040*/ 	.word	0x00000100


	//----- nvinfo : EIATTR_CBANK_PARAM_SIZE
	.align		4
.L_33:
        /*0044*/ 	.byte	0x03, 0x19
        /*0046*/ 	.short	0x000c


	//----- nvinfo : EIATTR_PARAM_CBANK
	.align		4
        /*0048*/ 	.byte	0x04, 0x0a
        /*004a*/ 	.short	(.L_35 - .L_34)
	.align		4
.L_34:
        /*004c*/ 	.word	index@(.nv.constant0._Z5paresPci)
        /*0050*/ 	.short	0x0380
        /*0052*/ 	.short	0x000c


	//----- nvinfo : EIATTR_SW_WAR
	.align		4
.L_35:
        /*0054*/ 	.byte	0x04, 0x36
        /*0056*/ 	.short	(.L_37 - .L_36)
.L_36:
        /*0058*/ 	.word	0x00000008
.L_37:


//--------------------- .nv.callgraph             --------------------------
	.section	.nv.callgraph,"",@"SHT_CUDA_CALLGRAPH"
	.align	4
	.sectionentsize	8
	.align		4
        /*0000*/ 	.word	0x00000000
	.align		4
        /*0004*/ 	.word	0xffffffff
	.align		4
        /*0008*/ 	.word	0x00000000
	.align		4
        /*000c*/ 	.word	0xfffffffe
	.align		4
        /*0010*/ 	.word	0x00000000
	.align		4
        /*0014*/ 	.word	0xfffffffd
	.align		4
        /*0018*/ 	.word	0x00000000
	.align		4
        /*001c*/ 	.word	0xfffffffc


//--------------------- .text._Z7imparesPci       --------------------------
	.section	.text._Z7imparesPci,"ax",@progbits
	.align	128
        .global         _Z7imparesPci
        .type           _Z7imparesPci,@function
        .size           _Z7imparesPci,(.L_x_3 - _Z7imparesPci)
        .other          _Z7imparesPci,@"STO_CUDA_ENTRY STV_DEFAULT"
_Z7imparesPci:
.text._Z7imparesPci:
[----:B------:R-:W-:Y:S01]  /*0000*/  LDC R1, c[0x0][0x37c] ;  /* 0x0000df00ff017b82 */ /* 0x000fe20000000800 */
[----:B------:R-:W0:Y:S07]  /*0010*/  S2R R0, SR_TID.X ;  /* 0x0000000000007919 */ /* 0x000e2e0000002100 */
[----:B------:R-:W1:Y:S08]  /*0020*/  S2UR UR4, SR_CTAID.X ;  /* 0x00000000000479c3 */ /* 0x000e700000002500 */
[----:B------:R-:W1:Y:S01]  /*0030*/  LDC R3, c[0x0][0x360] ;  /* 0x0000d800ff037b82 */ /* 0x000e620000000800 */
[----:B0-----:R-:W-:-:S04]  /*0040*/  IMAD.SHL.U32 R0, R0, 0x2, RZ ;  /* 0x0000000200007824 */ /* 0x001fc800078e00ff */
[----:B-1----:R-:W-:-:S05]  /*0050*/  IMAD R0, R3, UR4, R0 ;  /* 0x0000000403007c24 */ /* 0x002fca000f8e0200 */
[----:B------:R-:W-:-:S13]  /*0060*/  ISETP.NE.AND P0, PT, R0, RZ, PT ;  /* 0x000000ff0000720c */ /* 0x000fda0003f05270 */
[----:B------:R-:W-:Y:S05]  /*0070*/  @!P0 EXIT ;  /* 0x000000000000894d */ /* 0x000fea0003800000 */
[----:B------:R-:W0:Y:S01]  /*0080*/  LDCU.64 UR6, c[0x0][0x380] ;  /* 0x00007000ff0677ac */ /* 0x000e220008000a00 */
[----:B------:R-:W1:Y:S01]  /*0090*/  LDCU.64 UR4, c[0x0][0x358] ;  /* 0x00006b00ff0477ac */ /* 0x000e620008000a00 */
[----:B------:R-:W2:Y:S01]  /*00a0*/  LDCU UR8, c[0x0][0x388] ;  /* 0x00007100ff0877ac */ /* 0x000ea20008000800 */
[----:B0-----:R-:W-:-:S04]  /*00b0*/  IADD3 R2, P0, PT, R0, UR6, RZ ;  /* 0x0000000600027c10 */ /* 0x001fc8000ff1e0ff */
[----:B------:R-:W-:-:S05]  /*00c0*/  LEA.HI.X.SX32 R3, R0, UR7, 0x1, P0 ;  /* 0x0000000700037c11 */ /* 0x000fca00080f0eff */
[----:B-1----:R-:W3:Y:S01]  /*00d0*/  LDG.E.U8 R2, desc[UR4][R2.64+0x1] ;  /* 0x0000010402027981 */ /* 0x002ee2000c1e1100 */
[----:B------:R-:W-:-:S04]  /*00e0*/  VIADD R0, R0, 0x1 ;  /* 0x0000000100007836 */ /* 0x000fc80000000000 */
[----:B------:R-:W-:Y:S01]  /*00f0*/  IMAD R4, R0, R0, RZ ;  /* 0x0000000000047224 */ /* 0x000fe200078e02ff */
[----:B---3--:R-:W-:-:S04]  /*0100*/  ISETP.NE.AND P0, PT, R2, RZ, PT ;  /* 0x000000ff0200720c */ /* 0x008fc80003f05270 */
[----:B--2---:R-:W-:-:S04]  /*0110*/  ISETP.GT.OR P0, PT, R0, UR8, P0 ;  /* 0x0000000800007c0c */ /* 0x004fc80008704670 */
[----:B------:R-:W-:-:S13]  /*0120*/  ISETP.GT.U32.OR P0, PT, R4, 0x98967f, P0 ;  /* 0x0098967f0400780c */ /* 0x000fda0000704470 */
[----:B------:R-:W-:Y:S05]  /*0130*/  @P0 EXIT ;  /* 0x000000000000094d */ /* 0x000fea0003800000 */
[----:B------:R-:W-:-:S07]  /*0140*/  IMAD.MOV.U32 R5, RZ, RZ, 0x1 ;  /* 0x00000001ff057424 */ /* 0x000fce00078e00ff */
.L_x_0:
[----:B------:R-:W-:-:S04]  /*0150*/  IADD3 R2, P0, PT, R4, UR6, RZ ;  /* 0x0000000604027c10 */ /* 0x000fc8000ff1e0ff */
[----:B------:R-:W-:Y:S01]  /*0160*/  LEA.HI.X.SX32 R3, R4, UR7, 0x1, P0 ;  /* 0x0000000704037c11 */ /* 0x000fe200080f0eff */
[----:B------:R-:W-:-:S04]  /*0170*/  IMAD.IADD R4, R0, 0x1, R4 ;  /* 0x0000000100047824 */ /* 0x000fc800078e0204 */
[----:B------:R0:W-:Y:S01]  /*0180*/  STG.E.U8 desc[UR4][R2.64], R5 ;  /* 0x0000000502007986 */ /* 0x0001e2000c101104 */
[----:B------:R-:W-:-:S13]  /*0190*/  ISETP.GE.AND P0, PT, R4, 0x989680, PT ;  /* 0x009896800400780c */ /* 0x000fda0003f06270 */
[----:B0-----:R-:W-:Y:S05]  /*01a0*/  @!P0 BRA `(.L_x_0) ;  /* 0xfffffffc00e88947 */ /* 0x001fea000383ffff */
[----:B------:R-:W-:Y:S05]  /*01b0*/  EXIT ;  /* 0x000000000000794d */ /* 0x000fea0003800000 */
.L_x_1:
[----:B------:R-:W-:-:S00]  /*01c0*/  BRA `(.L_x_1) ;  /* 0xfffffffc00fc7947 */ /* 0x000fc0000383ffff */
[----:B------:R-:W-:-:S00]  /*01d0*/  NOP ;  /* 0x0000000000007918 */ /* 0x000fc00000000000 */
        /* <DEDUP_REMOVED lines=10> */
.L_x_3:


//--------------------- .text._Z5paresPci         --------------------------
	.section	.text._Z5paresPci,"ax",@progbits
	.align	128
        .global         _Z5paresPci
        .type           _Z5paresPci,@function
        .size           _Z5paresPci,(.L_x_4 - _Z5paresPci)
        .other          _Z5paresPci,@"STO_CUDA_ENTRY STV_DEFAULT"
_Z5paresPci:
.text._Z5paresPci:
[----:B------:R-:W-:Y:S01]  /*0000*/  LDC R1, c[0x0][0x37c] ;  /* 0x0000df00ff017b82 */ /* 0x000fe20000000800 */
[----:B------:R-:W0:Y:S07]  /*0010*/  S2R R0, SR_TID.X ;  /* 0x0000000000007919 */ /* 0x000e2e0000002100 */
[----:B------:R-:W1:Y:S08]  /*0020*/  S2UR UR4, SR_CTAID.X ;  /* 0x00000000000479c3 */ /* 0x000e700000002500 */
[----:B------:R-:W1:Y:S01]  /*0030*/  LDC R3, c[0x0][0x360] ;  /* 0x0000d800ff037b82 */ /* 0x000e620000000800 */
[----:B0-----:R-:W-:-:S04]  /*0040*/  IMAD.SHL.U32 R0, R0, 0x2, RZ ;  /* 0x0000000200007824 */ /* 0x001fc800078e00ff */
[----:B-1----:R-:W-:-:S05]  /*0050*/  IMAD R0, R3, UR4, R0 ;  /* 0x0000000403007c24 */ /* 0x002fca000f8e0200 */
[----:B------:R-:W-:-:S04]  /*0060*/  ISETP.GT.AND P0, PT, R0, 0x98967f, PT ;  /* 0x0098967f0000780c */ /* 0x000fc80003f04270 */
[----:B------:R-:W-:-:S13]  /*0070*/  ISETP.EQ.OR P0, PT, R0, 0x2, P0 ;  /* 0x000000020000780c */ /* 0x000fda0000702670 */
[----:B------:R-:W-:Y:S05]  /*0080*/  @P0 EXIT ;  /* 0x000000000000094d */ /* 0x000fea0003800000 */
[----:B------:R-:W0:Y:S01]  /*0090*/  LDCU.64 UR6, c[0x0][0x380] ;  /* 0x00007000ff0677ac */ /* 0x000e220008000a00 */
[----:B------:R-:W-:Y:S01]  /*00a0*/  IMAD.MOV.U32 R4, RZ, RZ, 0x1 ;  /* 0x00000001ff047424 */ /* 0x000fe200078e00ff */
[----:B------:R-:W1:Y:S01]  /*00b0*/  LDCU.64 UR4, c[0x0][0x358] ;  /* 0x00006b00ff0477ac */ /* 0x000e620008000a00 */
[----:B0-----:R-:W-:-:S04]  /*00c0*/  IADD3 R2, P0, PT, R0, UR6, RZ ;  /* 0x0000000600027c10 */ /* 0x001fc8000ff1e0ff */
[----:B------:R-:W-:Y:S02]  /*00d0*/  LEA.HI.X.SX32 R3, R0, UR7, 0x1, P0 ;  /* 0x0000000700037c11 */ /* 0x000fe400080f0eff */
[----:B------:R-:W-:-:S05]  /*00e0*/  PRMT R0, R4, 0x7610, R0 ;  /* 0x0000761004007816 */ /* 0x000fca0000000000 */
[----:B-1----:R-:W-:Y:S01]  /*00f0*/  STG.E.U8 desc[UR4][R2.64], R0 ;  /* 0x0000000002007986 */ /* 0x002fe2000c101104 */
[----:B------:R-:W-:Y:S05]  /*0100*/  EXIT ;  /* 0x000000000000794d */ /* 0x000fea0003800000 */
.L_x_2:
        /* <DEDUP_REMOVED lines=15> */
.L_x_4:


//--------------------- .nv.shared.reserved.0     --------------------------
	.section	.nv.shared.reserved.0,"aw",@nobits
	.weak		__nv_reservedSMEM_offset_0_alias
	.size		__nv_reservedSMEM_offset_0_alias, 0, 64
	.other		__nv_reservedSMEM_offset_0_alias,@"STO_CUDA_RESERVED_SHARED STV_DEFAULT"
__nv_reservedSMEM_offset_0_alias:
	.zero		0
	.zero		64


//--------------------- .nv.constant0._Z7imparesPci --------------------------
	.section	.nv.constant0._Z7imparesPci,"a",@progbits
	.sectionflags	@""
	.align	4
.nv.constant0._Z7imparesPci:
	.zero		908


//--------------------- .nv.constant0._Z5paresPci --------------------------
	.section	.nv.constant0._Z5paresPci,"a",@progbits
	.sectionflags	@""
	.align	4
.nv.constant0._Z5paresPci:
	.zero		908


//--------------------- SYMBOLS --------------------------

	.type		.nv.reservedSmem.offset0,@object
	.size		.nv.reservedSmem.offset0,0x4
